//
// Generated by NVIDIA NVVM Compiler
//
// Compiler Build ID: CL-36424714
// Cuda compilation tools, release 13.0, V13.0.88
// Based on NVVM 20.0.0
//

.version 9.0
.target sm_100
.address_size 64

	// .globl	_Z16compute_gradientPfS_S_S_S_S_i

.visible .entry _Z16compute_gradientPfS_S_S_S_S_i(
	.param .u64 .ptr .align 1 _Z16compute_gradientPfS_S_S_S_S_i_param_0,
	.param .u64 .ptr .align 1 _Z16compute_gradientPfS_S_S_S_S_i_param_1,
	.param .u64 .ptr .align 1 _Z16compute_gradientPfS_S_S_S_S_i_param_2,
	.param .u64 .ptr .align 1 _Z16compute_gradientPfS_S_S_S_S_i_param_3,
	.param .u64 .ptr .align 1 _Z16compute_gradientPfS_S_S_S_S_i_param_4,
	.param .u64 .ptr .align 1 _Z16compute_gradientPfS_S_S_S_S_i_param_5,
	.param .u32 _Z16compute_gradientPfS_S_S_S_S_i_param_6
)
{
	.reg .pred 	%p<2>;
	.reg .b32 	%r<6>;
	.reg .b32 	%f<10>;
	.reg .b64 	%rd<16>;

	ld.param.u64 	%rd1, [_Z16compute_gradientPfS_S_S_S_S_i_param_0];
	ld.param.u64 	%rd2, [_Z16compute_gradientPfS_S_S_S_S_i_param_1];
	ld.param.u64 	%rd3, [_Z16compute_gradientPfS_S_S_S_S_i_param_2];
	ld.param.u64 	%rd4, [_Z16compute_gradientPfS_S_S_S_S_i_param_3];
	ld.param.u64 	%rd5, [_Z16compute_gradientPfS_S_S_S_S_i_param_4];
	ld.param.u64 	%rd6, [_Z16compute_gradientPfS_S_S_S_S_i_param_5];
	ld.param.u32 	%r2, [_Z16compute_gradientPfS_S_S_S_S_i_param_6];
	mov.u32 	%r3, %ctaid.x;
	mov.u32 	%r4, %ntid.x;
	mov.u32 	%r5, %tid.x;
	mad.lo.s32 	%r1, %r3, %r4, %r5;
	setp.ge.s32 	%p1, %r1, %r2;
	@%p1 bra 	$L__BB0_2;
	cvta.to.global.u64 	%rd7, %rd5;
	cvta.to.global.u64 	%rd8, %rd1;
	cvta.to.global.u64 	%rd9, %rd6;
	cvta.to.global.u64 	%rd10, %rd2;
	cvta.to.global.u64 	%rd11, %rd3;
	cvta.to.global.u64 	%rd12, %rd4;
	ld.global.f32 	%f1, [%rd7];
	mul.wide.s32 	%rd13, %r1, 4;
	add.s64 	%rd14, %rd8, %rd13;
	ld.global.f32 	%f2, [%rd14];
	ld.global.f32 	%f3, [%rd9];
	fma.rn.f32 	%f4, %f1, %f2, %f3;
	add.s64 	%rd15, %rd10, %rd13;
	ld.global.f32 	%f5, [%rd15];
	sub.f32 	%f6, %f4, %f5;
	mul.f32 	%f7, %f6, %f2;
	atom.global.add.f32 	%f8, [%rd11], %f7;
	atom.global.add.f32 	%f9, [%rd12], %f6;
$L__BB0_2:
	ret;

}
	// .globl	_Z13update_paramsPfS_S_S_fi
.visible .entry _Z13update_paramsPfS_S_S_fi(
	.param .u64 .ptr .align 1 _Z13update_paramsPfS_S_S_fi_param_0,
	.param .u64 .ptr .align 1 _Z13update_paramsPfS_S_S_fi_param_1,
	.param .u64 .ptr .align 1 _Z13update_paramsPfS_S_S_fi_param_2,
	.param .u64 .ptr .align 1 _Z13update_paramsPfS_S_S_fi_param_3,
	.param .f32 _Z13update_paramsPfS_S_S_fi_param_4,
	.param .u32 _Z13update_paramsPfS_S_S_fi_param_5
)
{
	.reg .pred 	%p<2>;
	.reg .b32 	%r<4>;
	.reg .b32 	%f<13>;
	.reg .b64 	%rd<9>;

	ld.param.u64 	%rd1, [_Z13update_paramsPfS_S_S_fi_param_0];
	ld.param.u64 	%rd2, [_Z13update_paramsPfS_S_S_fi_param_1];
	ld.param.u64 	%rd3, [_Z13update_paramsPfS_S_S_fi_param_2];
	ld.param.u64 	%rd4, [_Z13update_paramsPfS_S_S_fi_param_3];
	ld.param.f32 	%f1, [_Z13update_paramsPfS_S_S_fi_param_4];
	ld.param.u32 	%r1, [_Z13update_paramsPfS_S_S_fi_param_5];
	mov.u32 	%r2, %tid.x;
	setp.ne.s32 	%p1, %r2, 0;
	@%p1 bra 	$L__BB1_2;
	cvta.to.global.u64 	%rd5, %rd3;
	cvta.to.global.u64 	%rd6, %rd1;
	cvta.to.global.u64 	%rd7, %rd4;
	cvta.to.global.u64 	%rd8, %rd2;
	ld.global.f32 	%f2, [%rd5];
	cvt.rn.f32.s32 	%f3, %r1;
	div.rn.f32 	%f4, %f2, %f3;
	mul.f32 	%f5, %f1, %f4;
	ld.global.f32 	%f6, [%rd6];
	sub.f32 	%f7, %f6, %f5;
	st.global.f32 	[%rd6], %f7;
	ld.global.f32 	%f8, [%rd7];
	div.rn.f32 	%f9, %f8, %f3;
	mul.f32 	%f10, %f1, %f9;
	ld.global.f32 	%f11, [%rd8];
	sub.f32 	%f12, %f11, %f10;
	st.global.f32 	[%rd8], %f12;
	mov.b32 	%r3, 0;
	st.global.u32 	[%rd5], %r3;
	st.global.u32 	[%rd7], %r3;
$L__BB1_2:
	ret;

}


// ===== COMPILED SASS (sm_100) =====

	.target	sm_100

	.elftype	@"ET_EXEC"


//--------------------- .note.nv.tkinfo           --------------------------
	.section	.note.nv.tkinfo,"",@"SHT_NOTE"
	.sectionflags	@"SHF_NOTE_NV_TKINFO"
	.tkinfo
        /*0018*/ 	.word	0x00000002
        /*0030*/ 	.string	""
        /*0030*/ 	.string	"ptxas"
        /*0030*/ 	.string	"Cuda compilation tools, release 13.0, V13.0.88"
        /*0030*/ 	.string	"Build cuda_13.0.r13.0/compiler.36424714_0"
        /*0030*/ 	.string	"-arch sm_100 -m 64 "



//--------------------- .note.nv.cuinfo           --------------------------
	.section	.note.nv.cuinfo,"",@"SHT_NOTE"
	.sectionflags	@"SHF_NOTE_NV_CUINFO"
        /*0018*/ 	.short	0x0002
        /*001a*/ 	.short	0x0064
        /*001c*/ 	.short	0x0082
	.zero		2


//--------------------- .nv.info                  --------------------------
	.section	.nv.info,"",@"SHT_CUDA_INFO"
	.align	4


	//----- nvinfo : EIATTR_REGCOUNT
	.align		4
        /*0000*/ 	.byte	0x04, 0x2f
        /*0002*/ 	.short	(.L_1 - .L_0)
	.align		4
.L_0:
        /*0004*/ 	.word	index@(_Z16compute_gradientPfS_S_S_S_S_i)
        /*0008*/ 	.word	0x00000012


	//----- nvinfo : EIATTR_FRAME_SIZE
	.align		4
.L_1:
        /*000c*/ 	.byte	0x04, 0x11
        /*000e*/ 	.short	(.L_3 - .L_2)
	.align		4
.L_2:
        /*0010*/ 	.word	index@(_Z16compute_gradientPfS_S_S_S_S_i)
        /*0014*/ 	.word	0x00000000


	//----- nvinfo : EIATTR_REGCOUNT
	.align		4
.L_3:
        /*0018*/ 	.byte	0x04, 0x2f
        /*001a*/ 	.short	(.L_5 - .L_4)
	.align		4
.L_4:
        /*001c*/ 	.word	index@(_Z13update_paramsPfS_S_S_fi)
        /*0020*/ 	.word	0x0000000f


	//----- nvinfo : EIATTR_FRAME_SIZE
	.align		4
.L_5:
        /*0024*/ 	.byte	0x04, 0x11
        /*0026*/ 	.short	(.L_7 - .L_6)
	.align		4
.L_6:
        /*0028*/ 	.word	index@($__internal_0_$__cuda_sm3x_div_rn_noftz_f32_slowpath)
        /*002c*/ 	.word	0x00000000


	//----- nvinfo : EIATTR_FRAME_SIZE
	.align		4
.L_7:
        /*0030*/ 	.byte	0x04, 0x11
        /*0032*/ 	.short	(.L_9 - .L_8)
	.align		4
.L_8:
        /*0034*/ 	.word	index@(_Z13update_paramsPfS_S_S_fi)
        /*0038*/ 	.word	0x00000000


	//----- nvinfo : EIATTR_MIN_STACK_SIZE
	.align		4
.L_9:
        /*003c*/ 	.byte	0x04, 0x12
        /*003e*/ 	.short	(.L_11 - .L_10)
	.align		4
.L_10:
        /*0040*/ 	.word	index@(_Z13update_paramsPfS_S_S_fi)
        /*0044*/ 	.word	0x00000000


	//----- nvinfo : EIATTR_MIN_STACK_SIZE
	.align		4
.L_11:
        /*0048*/ 	.byte	0x04, 0x12
        /*004a*/ 	.short	(.L_13 - .L_12)
	.align		4
.L_12:
        /*004c*/ 	.word	index@(_Z16compute_gradientPfS_S_S_S_S_i)
        /*0050*/ 	.word	0x00000000
.L_13:


//--------------------- .nv.compat                --------------------------
	.section	.nv.compat,"",@"SHT_CUDA_COMPAT_INFO"
	.align	4
        /*0000*/ 	.byte	0x02, 0x09, 0x00, 0x00, 0x02, 0x02, 0x01, 0x00, 0x02, 0x05, 0x05, 0x00, 0x03, 0x07, 0x01, 0x01
        /*0010*/ 	.byte	0x02, 0x03, 0x00, 0x00, 0x02, 0x06, 0x01, 0x00, 0x04, 0x0b, 0x08, 0x00, 0x01, 0x00, 0x00, 0x00
        /*0020*/ 	.byte	0x00, 0x00, 0x00, 0x00


//--------------------- .nv.info._Z13update_paramsPfS_S_S_fi --------------------------
	.section	.nv.info._Z13update_paramsPfS_S_S_fi,"",@"SHT_CUDA_INFO"
	.sectionflags	@""
	.align	4


	//----- nvinfo : EIATTR_CUDA_API_VERSION
	.align		4
        /*0000*/ 	.byte	0x04, 0x37
        /*0002*/ 	.short	(.L_15 - .L_14)
.L_14:
        /*0004*/ 	.word	0x00000082


	//----- nvinfo : EIATTR_KPARAM_INFO
	.align		4
.L_15:
        /*0008*/ 	.byte	0x04, 0x17
        /*000a*/ 	.short	(.L_17 - .L_16)
.L_16:
        /*000c*/ 	.word	0x00000000
        /*0010*/ 	.short	0x0005
        /*0012*/ 	.short	0x0024
        /*0014*/ 	.byte	0x00, 0xf0, 0x11, 0x00


	//----- nvinfo : EIATTR_KPARAM_INFO
	.align		4
.L_17:
        /*0018*/ 	.byte	0x04, 0x17
        /*001a*/ 	.short	(.L_19 - .L_18)
.L_18:
        /*001c*/ 	.word	0x00000000
        /*0020*/ 	.short	0x0004
        /*0022*/ 	.short	0x0020
        /*0024*/ 	.byte	0x00, 0xf0, 0x11, 0x00


	//----- nvinfo : EIATTR_KPARAM_INFO
	.align		4
.L_19:
        /*0028*/ 	.byte	0x04, 0x17
        /*002a*/ 	.short	(.L_21 - .L_20)
.L_20:
        /*002c*/ 	.word	0x00000000
        /*0030*/ 	.short	0x0003
        /*0032*/ 	.short	0x0018
        /*0034*/ 	.byte	0x00, 0xf5, 0x21, 0x00


	//----- nvinfo : EIATTR_KPARAM_INFO
	.align		4
.L_21:
        /*0038*/ 	.byte	0x04, 0x17
        /*003a*/ 	.short	(.L_23 - .L_22)
.L_22:
        /*003c*/ 	.word	0x00000000
        /*0040*/ 	.short	0x0002
        /*0042*/ 	.short	0x0010
        /*0044*/ 	.byte	0x00, 0xf5, 0x21, 0x00


	//----- nvinfo : EIATTR_KPARAM_INFO
	.align		4
.L_23:
        /*0048*/ 	.byte	0x04, 0x17
        /*004a*/ 	.short	(.L_25 - .L_24)
.L_24:
        /*004c*/ 	.word	0x00000000
        /*0050*/ 	.short	0x0001
        /*0052*/ 	.short	0x0008
        /*0054*/ 	.byte	0x00, 0xf5, 0x21, 0x00


	//----- nvinfo : EIATTR_KPARAM_INFO
	.align		4
.L_25:
        /*0058*/ 	.byte	0x04, 0x17
        /*005a*/ 	.short	(.L_27 - .L_26)
.L_26:
        /*005c*/ 	.word	0x00000000
        /*0060*/ 	.short	0x0000
        /*0062*/ 	.short	0x0000
        /*0064*/ 	.byte	0x00, 0xf5, 0x21, 0x00


	//----- nvinfo : EIATTR_SPARSE_MMA_MASK
	.align		4
.L_27:
        /*0068*/ 	.byte	0x03, 0x50
        /*006a*/ 	.short	0x0000


	//----- nvinfo : EIATTR_MAXREG_COUNT
	.align		4
        /*006c*/ 	.byte	0x03, 0x1b
        /*006e*/ 	.short	0x00ff


	//----- nvinfo : EIATTR_MERCURY_ISA_VERSION
	.align		4
        /*0070*/ 	.byte	0x03, 0x5f
        /*0072*/ 	.short	0x0101


	//----- nvinfo : EIATTR_VRC_CTA_INIT_COUNT
	.align		4
        /*0074*/ 	.byte	0x02, 0x4a
	.zero		1
	.zero		1


	//----- nvinfo : EIATTR_EXIT_INSTR_OFFSETS
	.align		4
        /*0078*/ 	.byte	0x04, 0x1c
        /*007a*/ 	.short	(.L_29 - .L_28)


	//   ....[0]....
.L_28:
        /*007c*/ 	.word	0x00000030


	//   ....[1]....
        /*0080*/ 	.word	0x000002f0


	//----- nvinfo : EIATTR_CRS_STACK_SIZE
	.align		4
.L_29:
        /*0084*/ 	.byte	0x04, 0x1e
        /*0086*/ 	.short	(.L_31 - .L_30)
.L_30:
        /*0088*/ 	.word	0x00000000


	//----- nvinfo : EIATTR_CBANK_PARAM_SIZE
	.align		4
.L_31:
        /*008c*/ 	.byte	0x03, 0x19
        /*008e*/ 	.short	0x0028


	//----- nvinfo : EIATTR_PARAM_CBANK
	.align		4
        /*0090*/ 	.byte	0x04, 0x0a
        /*0092*/ 	.short	(.L_33 - .L_32)
	.align		4
.L_32:
        /*0094*/ 	.word	index@(.nv.constant0._Z13update_paramsPfS_S_S_fi)
        /*0098*/ 	.short	0x0380
        /*009a*/ 	.short	0x0028


	//----- nvinfo : EIATTR_SW_WAR
	.align		4
.L_33:
        /*009c*/ 	.byte	0x04, 0x36
        /*009e*/ 	.short	(.L_35 - .L_34)
.L_34:
        /*00a0*/ 	.word	0x00000008
.L_35:


//--------------------- .nv.info._Z16compute_gradientPfS_S_S_S_S_i --------------------------
	.section	.nv.info._Z16compute_gradientPfS_S_S_S_S_i,"",@"SHT_CUDA_INFO"
	.sectionflags	@""
	.align	4


	//----- nvinfo : EIATTR_CUDA_API_VERSION
	.align		4
        /*0000*/ 	.byte	0x04, 0x37
        /*0002*/ 	.short	(.L_37 - .L_36)
.L_36:
        /*0004*/ 	.word	0x00000082


	//----- nvinfo : EIATTR_KPARAM_INFO
	.align		4
.L_37:
        /*0008*/ 	.byte	0x04, 0x17
        /*000a*/ 	.short	(.L_39 - .L_38)
.L_38:
        /*000c*/ 	.word	0x00000000
        /*0010*/ 	.short	0x0006
        /*0012*/ 	.short	0x0030
        /*0014*/ 	.byte	0x00, 0xf0, 0x11, 0x00


	//----- nvinfo : EIATTR_KPARAM_INFO
	.align		4
.L_39:
        /*0018*/ 	.byte	0x04, 0x17
        /*001a*/ 	.short	(.L_41 - .L_40)
.L_40:
        /*001c*/ 	.word	0x00000000
        /*0020*/ 	.short	0x0005
        /*0022*/ 	.short	0x0028
        /*0024*/ 	.byte	0x00, 0xf5, 0x21, 0x00


	//----- nvinfo : EIATTR_KPARAM_INFO
	.align		4
.L_41:
        /*0028*/ 	.byte	0x04, 0x17
        /*002a*/ 	.short	(.L_43 - .L_42)
.L_42:
        /*002c*/ 	.word	0x00000000
        /*0030*/ 	.short	0x0004
        /*0032*/ 	.short	0x0020
        /*0034*/ 	.byte	0x00, 0xf5, 0x21, 0x00


	//----- nvinfo : EIATTR_KPARAM_INFO
	.align		4
.L_43:
        /*0038*/ 	.byte	0x04, 0x17
        /*003a*/ 	.short	(.L_45 - .L_44)
.L_44:
        /*003c*/ 	.word	0x00000000
        /*0040*/ 	.short	0x0003
        /*0042*/ 	.short	0x0018
        /*0044*/ 	.byte	0x00, 0xf5, 0x21, 0x00


	//----- nvinfo : EIATTR_KPARAM_INFO
	.align		4
.L_45:
        /*0048*/ 	.byte	0x04, 0x17
        /*004a*/ 	.short	(.L_47 - .L_46)
.L_46:
        /*004c*/ 	.word	0x00000000
        /*0050*/ 	.short	0x0002
        /*0052*/ 	.short	0x0010
        /*0054*/ 	.byte	0x00, 0xf5, 0x21, 0x00


	//----- nvinfo : EIATTR_KPARAM_INFO
	.align		4
.L_47:
        /*0058*/ 	.byte	0x04, 0x17
        /*005a*/ 	.short	(.L_49 - .L_48)
.L_48:
        /*005c*/ 	.word	0x00000000
        /*0060*/ 	.short	0x0001
        /*0062*/ 	.short	0x0008
        /*0064*/ 	.byte	0x00, 0xf5, 0x21, 0x00


	//----- nvinfo : EIATTR_KPARAM_INFO
	.align		4
.L_49:
        /*0068*/ 	.byte	0x04, 0x17
        /*006a*/ 	.short	(.L_51 - .L_50)
.L_50:
        /*006c*/ 	.word	0x00000000
        /*0070*/ 	.short	0x0000
        /*0072*/ 	.short	0x0000
        /*0074*/ 	.byte	0x00, 0xf5, 0x21, 0x00


	//----- nvinfo : EIATTR_SPARSE_MMA_MASK
	.align		4
.L_51:
        /*0078*/ 	.byte	0x03, 0x50
        /*007a*/ 	.short	0x0000


	//----- nvinfo : EIATTR_MAXREG_COUNT
	.align		4
        /*007c*/ 	.byte	0x03, 0x1b
        /*007e*/ 	.short	0x00ff


	//----- nvinfo : EIATTR_MERCURY_ISA_VERSION
	.align		4
        /*0080*/ 	.byte	0x03, 0x5f
        /*0082*/ 	.short	0x0101


	//----- nvinfo : EIATTR_VRC_CTA_INIT_COUNT
	.align		4
        /*0084*/ 	.byte	0x02, 0x4a
	.zero		1
	.zero		1


	//----- nvinfo : EIATTR_EXIT_INSTR_OFFSETS
	.align		4
        /*0088*/ 	.byte	0x04, 0x1c
        /*008a*/ 	.short	(.L_53 - .L_52)


	//   ....[0]....
.L_52:
        /*008c*/ 	.word	0x00000070


	//   ....[1]....
        /*0090*/ 	.word	0x000001a0


	//----- nvinfo : EIATTR_CBANK_PARAM_SIZE
	.align		4
.L_53:
        /*0094*/ 	.byte	0x03, 0x19
        /*0096*/ 	.short	0x0034


	//----- nvinfo : EIATTR_PARAM_CBANK
	.align		4
        /*0098*/ 	.byte	0x04, 0x0a
        /*009a*/ 	.short	(.L_55 - .L_54)
	.align		4
.L_54:
        /*009c*/ 	.word	index@(.nv.constant0._Z16compute_gradientPfS_S_S_S_S_i)
        /*00a0*/ 	.short	0x0380
        /*00a2*/ 	.short	0x0034


	//----- nvinfo : EIATTR_SW_WAR
	.align		4
.L_55:
        /*00a4*/ 	.byte	0x04, 0x36
        /*00a6*/ 	.short	(.L_57 - .L_56)
.L_56:
        /*00a8*/ 	.word	0x00000008
.L_57:


//--------------------- .nv.callgraph             --------------------------
	.section	.nv.callgraph,"",@"SHT_CUDA_CALLGRAPH"
	.align	4
	.sectionentsize	8
	.align		4
        /*0000*/ 	.word	0x00000000
	.align		4
        /*0004*/ 	.word	0xffffffff
	.align		4
        /*0008*/ 	.word	0x00000000
	.align		4
        /*000c*/ 	.word	0xfffffffe
	.align		4
        /*0010*/ 	.word	0x00000000
	.align		4
        /*0014*/ 	.word	0xfffffffd
	.align		4
        /*0018*/ 	.word	0x00000000
	.align		4
        /*001c*/ 	.word	0xfffffffc


//--------------------- .text._Z13update_paramsPfS_S_S_fi --------------------------
	.section	.text._Z13update_paramsPfS_S_S_fi,"ax",@progbits
	.align	128
        .global         _Z13update_paramsPfS_S_S_fi
        .type           _Z13update_paramsPfS_S_S_fi,@function
        .size           _Z13update_paramsPfS_S_S_fi,(.L_x_12 - _Z13update_paramsPfS_S_S_fi)
        .other          _Z13update_paramsPfS_S_S_fi,@"STO_CUDA_ENTRY STV_DEFAULT"
_Z13update_paramsPfS_S_S_fi:
.text._Z13update_paramsPfS_S_S_fi:
[----:B------:R-:W-:Y:S01]  /*0000*/  LDC R1, c[0x0][0x37c] ;  /* 0x0000df00ff017b82 */ /* 0x000fe20000000800 */
[----:B------:R-:W0:Y:S02]  /*0010*/  S2R R0, SR_TID.X ;  /* 0x0000000000007919 */ /* 0x000e240000002100 */
[----:B0-----:R-:W-:-:S13]  /*0020*/  ISETP.NE.AND P0, PT, R0, RZ, PT ;  /* 0x000000ff0000720c */ /* 0x001fda0003f05270 */
[----:B------:R-:W-:Y:S05]  /*0030*/  @P0 EXIT ;  /* 0x000000000000094d */ /* 0x000fea0003800000 */
[----:B------:R-:W0:Y:S01]  /*0040*/  LDC.64 R4, c[0x0][0x390] ;  /* 0x0000e400ff047b82 */ /* 0x000e220000000a00 */
[----:B------:R-:W0:Y:S01]  /*0050*/  LDCU.64 UR4, c[0x0][0x358] ;  /* 0x00006b00ff0477ac */ /* 0x000e220008000a00 */
[----:B------:R-:W1:Y:S01]  /*0060*/  LDCU UR6, c[0x0][0x3a4] ;  /* 0x00007480ff0677ac */ /* 0x000e620008000800 */
[----:B0-----:R-:W2:Y:S01]  /*0070*/  LDG.E R0, desc[UR4][R4.64] ;  /* 0x0000000404007981 */ /* 0x001ea2000c1e1900 */
[----:B-1----:R-:W-:-:S04]  /*0080*/  I2FP.F32.S32 R3, UR6 ;  /* 0x0000000600037c45 */ /* 0x002fc80008201400 */
[----:B------:R-:W0:Y:S02]  /*0090*/  MUFU.RCP R2, R3 ;  /* 0x0000000300027308 */ /* 0x000e240000001000 */
[----:B0-----:R-:W-:-:S04]  /*00a0*/  FFMA R7, -R3, R2, 1 ;  /* 0x3f80000003077423 */ /* 0x001fc80000000102 */
[----:B------:R-:W-:Y:S02]  /*00b0*/  FFMA R7, R2, R7, R2 ;  /* 0x0000000702077223 */ /* 0x000fe40000000002 */
[----:B--2---:R-:W0:Y:S02]  /*00c0*/  FCHK P0, R0, R3 ;  /* 0x0000000300007302 */ /* 0x004e240000000000 */
[----:B------:R-:W-:-:S04]  /*00d0*/  FFMA R2, R0, R7, RZ ;  /* 0x0000000700027223 */ /* 0x000fc800000000ff */
[----:B------:R-:W-:-:S04]  /*00e0*/  FFMA R6, -R3, R2, R0 ;  /* 0x0000000203067223 */ /* 0x000fc80000000100 */
[----:B------:R-:W-:Y:S01]  /*00f0*/  FFMA R2, R7, R6, R2 ;  /* 0x0000000607027223 */ /* 0x000fe20000000002 */
[----:B0-----:R-:W-:Y:S06]  /*0100*/  @!P0 BRA `(.L_x_0) ;  /* 0x00000000000c8947 */ /* 0x001fec0003800000 */
[----:B------:R-:W-:-:S07]  /*0110*/  MOV R2, 0x130 ;  /* 0x0000013000027802 */ /* 0x000fce0000000f00 */
[----:B------:R-:W-:Y:S05]  /*0120*/  CALL.REL.NOINC `($__internal_0_$__cuda_sm3x_div_rn_noftz_f32_slowpath) ;  /* 0x0000000000747944 */ /* 0x000fea0003c00000 */
[----:B------:R-:W-:-:S07]  /*0130*/  IMAD.MOV.U32 R2, RZ, RZ, R0 ;  /* 0x000000ffff027224 */ /* 0x000fce00078e0000 */
.L_x_0:
[----:B------:R-:W0:Y:S01]  /*0140*/  LDC.64 R4, c[0x0][0x380] ;  /* 0x0000e000ff047b82 */ /* 0x000e220000000a00 */
[----:B------:R-:W1:Y:S01]  /*0150*/  LDCU UR6, c[0x0][0x3a0] ;  /* 0x00007400ff0677ac */ /* 0x000e620008000800 */
[----:B0-----:R-:W1:Y:S06]  /*0160*/  LDG.E R9, desc[UR4][R4.64] ;  /* 0x0000000404097981 */ /* 0x001e6c000c1e1900 */
[----:B------:R-:W0:Y:S01]  /*0170*/  LDC.64 R6, c[0x0][0x398] ;  /* 0x0000e600ff067b82 */ /* 0x000e220000000a00 */
[----:B------:R-:W2:Y:S01]  /*0180*/  MUFU.RCP R0, R3 ;  /* 0x0000000300007308 */ /* 0x000ea20000001000 */
[----:B-1----:R-:W-:-:S05]  /*0190*/  FFMA R9, -R2, UR6, R9 ;  /* 0x0000000602097c23 */ /* 0x002fca0008000109 */
[----:B------:R1:W-:Y:S04]  /*01a0*/  STG.E desc[UR4][R4.64], R9 ;  /* 0x0000000904007986 */ /* 0x0003e8000c101904 */
[----:B0-----:R-:W3:Y:S01]  /*01b0*/  LDG.E R6, desc[UR4][R6.64] ;  /* 0x0000000406067981 */ /* 0x001ee2000c1e1900 */
[----:B--2---:R-:W-:-:S04]  /*01c0*/  FFMA R11, -R3, R0, 1 ;  /* 0x3f800000030b7423 */ /* 0x004fc80000000100 */
[----:B------:R-:W-:Y:S01]  /*01d0*/  FFMA R0, R0, R11, R0 ;  /* 0x0000000b00007223 */ /* 0x000fe20000000000 */
[----:B---3--:R-:W0:Y:S03]  /*01e0*/  FCHK P0, R6, R3 ;  /* 0x0000000306007302 */ /* 0x008e260000000000 */
[----:B------:R-:W-:-:S04]  /*01f0*/  FFMA R11, R0, R6, RZ ;  /* 0x00000006000b7223 */ /* 0x000fc800000000ff */
[----:B------:R-:W-:-:S04]  /*0200*/  FFMA R2, -R3, R11, R6 ;  /* 0x0000000b03027223 */ /* 0x000fc80000000106 */
[----:B------:R-:W-:Y:S01]  /*0210*/  FFMA R0, R0, R2, R11 ;  /* 0x0000000200007223 */ /* 0x000fe2000000000b */
[----:B01----:R-:W-:Y:S06]  /*0220*/  @!P0 BRA `(.L_x_1) ;  /* 0x00000000000c8947 */ /* 0x003fec0003800000 */
[----:B------:R-:W-:Y:S01]  /*0230*/  IMAD.MOV.U32 R0, RZ, RZ, R6 ;  /* 0x000000ffff007224 */ /* 0x000fe200078e0006 */
[----:B------:R-:W-:-:S07]  /*0240*/  MOV R2, 0x260 ;  /* 0x0000026000027802 */ /* 0x000fce0000000f00 */
[----:B------:R-:W-:Y:S05]  /*0250*/  CALL.REL.NOINC `($__internal_0_$__cuda_sm3x_div_rn_noftz_f32_slowpath) ;  /* 0x0000000000287944 */ /* 0x000fea0003c00000 */
.L_x_1:
[----:B------:R-:W0:Y:S01]  /*0260*/  LDC.64 R2, c[0x0][0x388] ;  /* 0x0000e200ff027b82 */ /* 0x000e220000000a00 */
[----:B------:R-:W1:Y:S01]  /*0270*/  LDCU UR6, c[0x0][0x3a0] ;  /* 0x00007400ff0677ac */ /* 0x000e620008000800 */
[----:B0-----:R-:W1:Y:S06]  /*0280*/  LDG.E R9, desc[UR4][R2.64] ;  /* 0x0000000402097981 */ /* 0x001e6c000c1e1900 */
[----:B------:R-:W0:Y:S08]  /*0290*/  LDC.64 R4, c[0x0][0x390] ;  /* 0x0000e400ff047b82 */ /* 0x000e300000000a00 */
[----:B------:R-:W2:Y:S01]  /*02a0*/  LDC.64 R6, c[0x0][0x398] ;  /* 0x0000e600ff067b82 */ /* 0x000ea20000000a00 */
[----:B-1----:R-:W-:-:S05]  /*02b0*/  FFMA R9, -R0, UR6, R9 ;  /* 0x0000000600097c23 */ /* 0x002fca0008000109 */
[----:B------:R-:W-:Y:S04]  /*02c0*/  STG.E desc[UR4][R2.64], R9 ;  /* 0x0000000902007986 */ /* 0x000fe8000c101904 */
[----:B0-----:R-:W-:Y:S04]  /*02d0*/  STG.E desc[UR4][R4.64], RZ ;  /* 0x000000ff04007986 */ /* 0x001fe8000c101904 */
[----:B--2---:R-:W-:Y:S01]  /*02e0*/  STG.E desc[UR4][R6.64], RZ ;  /* 0x000000ff06007986 */ /* 0x004fe2000c101904 */
[----:B------:R-:W-:Y:S05]  /*02f0*/  EXIT ;  /* 0x000000000000794d */ /* 0x000fea0003800000 */
        .weak           $__internal_0_$__cuda_sm3x_div_rn_noftz_f32_slowpath
        .type           $__internal_0_$__cuda_sm3x_div_rn_noftz_f32_slowpath,@function
        .size           $__internal_0_$__cuda_sm3x_div_rn_noftz_f32_slowpath,(.L_x_12 - $__internal_0_$__cuda_sm3x_div_rn_noftz_f32_slowpath)
$__internal_0_$__cuda_sm3x_div_rn_noftz_f32_slowpath:
[--C-:B------:R-:W-:Y:S02]  /*0300*/  SHF.R.U32.HI R5, RZ, 0x17, R3.reuse ;  /* 0x00000017ff057819 */ /* 0x100fe40000011603 */
[----:B------:R-:W-:Y:S02]  /*0310*/  SHF.R.U32.HI R4, RZ, 0x17, R0 ;  /* 0x00000017ff047819 */ /* 0x000fe40000011600 */
[----:B------:R-:W-:Y:S01]  /*0320*/  LOP3.LUT R10, R5, 0xff, RZ, 0xc0, !PT ;  /* 0x000000ff050a7812 */ /* 0x000fe200078ec0ff */
[----:B------:R-:W-:Y:S01]  /*0330*/  IMAD.MOV.U32 R5, RZ, RZ, R3 ;  /* 0x000000ffff057224 */ /* 0x000fe200078e0003 */
[----:B------:R-:W-:-:S03]  /*0340*/  LOP3.LUT R8, R4, 0xff, RZ, 0xc0, !PT ;  /* 0x000000ff04087812 */ /* 0x000fc600078ec0ff */
[----:B------:R-:W-:Y:S02]  /*0350*/  VIADD R7, R10, 0xffffffff ;  /* 0xffffffff0a077836 */ /* 0x000fe40000000000 */
[----:B------:R-:W-:-:S03]  /*0360*/  VIADD R6, R8, 0xffffffff ;  /* 0xffffffff08067836 */ /* 0x000fc60000000000 */
[----:B------:R-:W-:-:S04]  /*0370*/  ISETP.GT.U32.AND P0, PT, R7, 0xfd, PT ;  /* 0x000000fd0700780c */ /* 0x000fc80003f04070 */
[----:B------:R-:W-:-:S13]  /*0380*/  ISETP.GT.U32.OR P0, PT, R6, 0xfd, P0 ;  /* 0x000000fd0600780c */ /* 0x000fda0000704470 */
[----:B------:R-:W-:Y:S01]  /*0390*/  @!P0 IMAD.MOV.U32 R4, RZ, RZ, RZ ;  /* 0x000000ffff048224 */ /* 0x000fe200078e00ff */
[----:B------:R-:W-:Y:S06]  /*03a0*/  @!P0 BRA `(.L_x_2) ;  /* 0x00000000005c8947 */ /* 0x000fec0003800000 */
[----:B------:R-:W-:Y:S02]  /*03b0*/  FSETP.GTU.FTZ.AND P0, PT, |R0|, +INF , PT ;  /* 0x7f8000000000780b */ /* 0x000fe40003f1c200 */
[----:B------:R-:W-:-:S04]  /*03c0*/  FSETP.GTU.FTZ.AND P1, PT, |R3|, +INF , PT ;  /* 0x7f8000000300780b */ /* 0x000fc80003f3c200 */
[----:B------:R-:W-:-:S13]  /*03d0*/  PLOP3.LUT P0, PT, P0, P1, PT, 0xf8, 0x8f ;  /* 0x00000000008f781c */ /* 0x000fda0000703f70 */
[----:B------:R-:W-:Y:S05]  /*03e0*/  @P0 BRA `(.L_x_3) ;  /* 0x0000000400440947 */ /* 0x000fea0003800000 */
[----:B------:R-:W-:-:S13]  /*03f0*/  LOP3.LUT P0, RZ, R5, 0x7fffffff, R0, 0xc8, !PT ;  /* 0x7fffffff05ff7812 */ /* 0x000fda000780c800 */
[----:B------:R-:W-:Y:S05]  /*0400*/  @!P0 BRA `(.L_x_4) ;  /* 0x0000000400348947 */ /* 0x000fea0003800000 */
[C---:B------:R-:W-:Y:S02]  /*0410*/  FSETP.NEU.FTZ.AND P2, PT, |R0|.reuse, +INF , PT ;  /* 0x7f8000000000780b */ /* 0x040fe40003f5d200 */
[----:B------:R-:W-:Y:S02]  /*0420*/  FSETP.NEU.FTZ.AND P1, PT, |R3|, +INF , PT ;  /* 0x7f8000000300780b */ /* 0x000fe40003f3d200 */
[----:B------:R-:W-:-:S11]  /*0430*/  FSETP.NEU.FTZ.AND P0, PT, |R0|, +INF , PT ;  /* 0x7f8000000000780b */ /* 0x000fd60003f1d200 */
[----:B------:R-:W-:Y:S05]  /*0440*/  @!P1 BRA !P2, `(.L_x_4) ;  /* 0x0000000400249947 */ /* 0x000fea0005000000 */
[----:B------:R-:W-:-:S04]  /*0450*/  LOP3.LUT P2, RZ, R0, 0x7fffffff, RZ, 0xc0, !PT ;  /* 0x7fffffff00ff7812 */ /* 0x000fc8000784c0ff */
[----:B------:R-:W-:-:S13]  /*0460*/  PLOP3.LUT P1, PT, P1, P2, PT, 0x2f, 0xf2 ;  /* 0x0000000000f2781c */ /* 0x000fda0000f24577 */
[----:B------:R-:W-:Y:S05]  /*0470*/  @P1 BRA `(.L_x_5) ;  /* 0x0000000400101947 */ /* 0x000fea0003800000 */
[----:B------:R-:W-:-:S04]  /*0480*/  LOP3.LUT P1, RZ, R5, 0x7fffffff, RZ, 0xc0, !PT ;  /* 0x7fffffff05ff7812 */ /* 0x000fc8000782c0ff */
[----:B------:R-:W-:-:S13]  /*0490*/  PLOP3.LUT P0, PT, P0, P1, PT, 0x2f, 0xf2 ;  /* 0x0000000000f2781c */ /* 0x000fda0000702577 */
[----:B------:R-:W-:Y:S05]  /*04a0*/  @P0 BRA `(.L_x_6) ;  /* 0x0000000000f80947 */ /* 0x000fea0003800000 */
[----:B------:R-:W-:Y:S02]  /*04b0*/  ISETP.GE.AND P0, PT, R6, RZ, PT ;  /* 0x000000ff0600720c */ /* 0x000fe40003f06270 */
[----:B------:R-:W-:-:S11]  /*04c0*/  ISETP.GE.AND P1, PT, R7, RZ, PT ;  /* 0x000000ff0700720c */ /* 0x000fd60003f26270 */
[----:B------:R-:W-:Y:S02]  /*04d0*/  @P0 IMAD.MOV.U32 R4, RZ, RZ, RZ ;  /* 0x000000ffff040224 */ /* 0x000fe400078e00ff */
[----:B------:R-:W-:Y:S01]  /*04e0*/  @!P0 FFMA R0, R0, 1.84467440737095516160e+19, RZ ;  /* 0x5f80000000008823 */ /* 0x000fe200000000ff */
[----:B------:R-:W-:Y:S02]  /*04f0*/  @!P0 IMAD.MOV.U32 R4, RZ, RZ, -0x40 ;  /* 0xffffffc0ff048424 */ /* 0x000fe400078e00ff */
[----:B------:R-:W-:Y:S02]  /*0500*/  @!P1 FFMA R5, R3, 1.84467440737095516160e+19, RZ ;  /* 0x5f80000003059823 */ /* 0x000fe400000000ff */
[----:B------:R-:W-:-:S07]  /*0510*/  @!P1 VIADD R4, R4, 0x40 ;  /* 0x0000004004049836 */ /* 0x000fce0000000000 */
.L_x_2:
[----:B------:R-:W-:-:S05]  /*0520*/  LEA R6, R10, 0xc0800000, 0x17 ;  /* 0xc08000000a067811 */ /* 0x000fca00078eb8ff */
[----:B------:R-:W-:Y:S02]  /*0530*/  IMAD.IADD R6, R5, 0x1, -R6 ;  /* 0x0000000105067824 */ /* 0x000fe400078e0a06 */
[----:B------:R-:W-:Y:S02]  /*0540*/  VIADD R5, R8, 0xffffff81 ;  /* 0xffffff8108057836 */ /* 0x000fe40000000000 */
[----:B------:R-:W0:Y:S01]  /*0550*/  MUFU.RCP R7, R6 ;  /* 0x0000000600077308 */ /* 0x000e220000001000 */
[----:B------:R-:W-:Y:S01]  /*0560*/  FADD.FTZ R9, -R6, -RZ ;  /* 0x800000ff06097221 */ /* 0x000fe20000010100 */
[----:B------:R-:W-:-:S03]  /*0570*/  IMAD R0, R5, -0x800000, R0 ;  /* 0xff80000005007824 */ /* 0x000fc600078e0200 */
[----:B0-----:R-:W-:-:S04]  /*0580*/  FFMA R8, R7, R9, 1 ;  /* 0x3f80000007087423 */ /* 0x001fc80000000009 */
[----:B------:R-:W-:-:S04]  /*0590*/  FFMA R12, R7, R8, R7 ;  /* 0x00000008070c7223 */ /* 0x000fc80000000007 */
[----:B------:R-:W-:-:S04]  /*05a0*/  FFMA R7, R0, R12, RZ ;  /* 0x0000000c00077223 */ /* 0x000fc800000000ff */
[----:B------:R-:W-:-:S04]  /*05b0*/  FFMA R8, R9, R7, R0 ;  /* 0x0000000709087223 */ /* 0x000fc80000000000 */
[----:B------:R-:W-:Y:S01]  /*05c0*/  FFMA R11, R12, R8, R7 ;  /* 0x000000080c0b7223 */ /* 0x000fe20000000007 */
[----:B------:R-:W-:-:S03]  /*05d0*/  IADD3 R7, PT, PT, R5, 0x7f, -R10 ;  /* 0x0000007f05077810 */ /* 0x000fc60007ffe80a */
[----:B------:R-:W-:Y:S02]  /*05e0*/  FFMA R8, R9, R11, R0 ;  /* 0x0000000b09087223 */ /* 0x000fe40000000000 */
[----:B------:R-:W-:Y:S02]  /*05f0*/  IMAD.IADD R7, R7, 0x1, R4 ;  /* 0x0000000107077824 */ /* 0x000fe400078e0204 */
[----:B------:R-:W-:-:S05]  /*0600*/  FFMA R0, R12, R8, R11 ;  /* 0x000000080c007223 */ /* 0x000fca000000000b */
[----:B------:R-:W-:-:S04]  /*0610*/  SHF.R.U32.HI R5, RZ, 0x17, R0 ;  /* 0x00000017ff057819 */ /* 0x000fc80000011600 */
[----:B------:R-:W-:-:S05]  /*0620*/  LOP3.LUT R5, R5, 0xff, RZ, 0xc0, !PT ;  /* 0x000000ff05057812 */ /* 0x000fca00078ec0ff */
[----:B------:R-:W-:-:S04]  /*0630*/  IMAD.IADD R9, R5, 0x1, R7 ;  /* 0x0000000105097824 */ /* 0x000fc800078e0207 */
[----:B------:R-:W-:-:S05]  /*0640*/  VIADD R4, R9, 0xffffffff ;  /* 0xffffffff09047836 */ /* 0x000fca0000000000 */
[----:B------:R-:W-:-:S13]  /*0650*/  ISETP.GE.U32.AND P0, PT, R4, 0xfe, PT ;  /* 0x000000fe0400780c */ /* 0x000fda0003f06070 */
[----:B------:R-:W-:Y:S05]  /*0660*/  @!P0 BRA `(.L_x_7) ;  /* 0x0000000000808947 */ /* 0x000fea0003800000 */
[----:B------:R-:W-:-:S13]  /*0670*/  ISETP.GT.AND P0, PT, R9, 0xfe, PT ;  /* 0x000000fe0900780c */ /* 0x000fda0003f04270 */
[----:B------:R-:W-:Y:S05]  /*0680*/  @P0 BRA `(.L_x_8) ;  /* 0x00000000006c0947 */ /* 0x000fea0003800000 */
[----:B------:R-:W-:-:S13]  /*0690*/  ISETP.GE.AND P0, PT, R9, 0x1, PT ;  /* 0x000000010900780c */ /* 0x000fda0003f06270 */
[----:B------:R-:W-:Y:S05]  /*06a0*/  @P0 BRA `(.L_x_9) ;  /* 0x0000000000980947 */ /* 0x000fea0003800000 */
[----:B------:R-:W-:Y:S02]  /*06b0*/  ISETP.GE.AND P0, PT, R9, -0x18, PT ;  /* 0xffffffe80900780c */ /* 0x000fe40003f06270 */
[----:B------:R-:W-:-:S11]  /*06c0*/  LOP3.LUT R0, R0, 0x80000000, RZ, 0xc0, !PT ;  /* 0x8000000000007812 */ /* 0x000fd600078ec0ff */
[----:B------:R-:W-:Y:S05]  /*06d0*/  @!P0 BRA `(.L_x_9) ;  /* 0x00000000008c8947 */ /* 0x000fea0003800000 */
[CCC-:B------:R-:W-:Y:S01]  /*06e0*/  FFMA.RZ R4, R12.reuse, R8.reuse, R11.reuse ;  /* 0x000000080c047223 */ /* 0x1c0fe2000000c00b */
[C---:B------:R-:W-:Y:S02]  /*06f0*/  VIADD R7, R9.reuse, 0x20 ;  /* 0x0000002009077836 */ /* 0x040fe40000000000 */
[-CC-:B------:R-:W-:Y:S01]  /*0700*/  FFMA.RM R5, R12, R8.reuse, R11.reuse ;  /* 0x000000080c057223 */ /* 0x180fe2000000400b */
[C---:B------:R-:W-:Y:S02]  /*0710*/  ISETP.NE.AND P2, PT, R9.reuse, RZ, PT ;  /* 0x000000ff0900720c */ /* 0x040fe40003f45270 */
[----:B------:R-:W-:Y:S01]  /*0720*/  LOP3.LUT R6, R4, 0x7fffff, RZ, 0xc0, !PT ;  /* 0x007fffff04067812 */ /* 0x000fe200078ec0ff */
[----:B------:R-:W-:Y:S01]  /*0730*/  FFMA.RP R4, R12, R8, R11 ;  /* 0x000000080c047223 */ /* 0x000fe2000000800b */
[----:B------:R-:W-:Y:S01]  /*0740*/  IMAD.MOV R8, RZ, RZ, -R9 ;  /* 0x000000ffff087224 */ /* 0x000fe200078e0a09 */
[----:B------:R-:W-:Y:S02]  /*0750*/  ISETP.NE.AND P1, PT, R9, RZ, PT ;  /* 0x000000ff0900720c */ /* 0x000fe40003f25270 */
[----:B------:R-:W-:-:S02]  /*0760*/  LOP3.LUT R6, R6, 0x800000, RZ, 0xfc, !PT ;  /* 0x0080000006067812 */ /* 0x000fc400078efcff */
[----:B------:R-:W-:Y:S02]  /*0770*/  FSETP.NEU.FTZ.AND P0, PT, R4, R5, PT ;  /* 0x000000050400720b */ /* 0x000fe40003f1d000 */
[----:B------:R-:W-:Y:S02]  /*0780*/  SHF.L.U32 R7, R6, R7, RZ ;  /* 0x0000000706077219 */ /* 0x000fe400000006ff */
[----:B------:R-:W-:Y:S02]  /*0790*/  SEL R5, R8, RZ, P2 ;  /* 0x000000ff08057207 */ /* 0x000fe40001000000 */
[----:B------:R-:W-:Y:S02]  /*07a0*/  ISETP.NE.AND P1, PT, R7, RZ, P1 ;  /* 0x000000ff0700720c */ /* 0x000fe40000f25270 */
[----:B------:R-:W-:Y:S02]  /*07b0*/  SHF.R.U32.HI R5, RZ, R5, R6 ;  /* 0x00000005ff057219 */ /* 0x000fe40000011606 */
[----:B------:R-:W-:-:S02]  /*07c0*/  PLOP3.LUT P0, PT, P0, P1, PT, 0xf8, 0x8f ;  /* 0x00000000008f781c */ /* 0x000fc40000703f70 */
[----:B------:R-:W-:Y:S02]  /*07d0*/  SHF.R.U32.HI R7, RZ, 0x1, R5 ;  /* 0x00000001ff077819 */ /* 0x000fe40000011605 */
[----:B------:R-:W-:-:S04]  /*07e0*/  SEL R4, RZ, 0x1, !P0 ;  /* 0x00000001ff047807 */ /* 0x000fc80004000000 */
[----:B------:R-:W-:-:S04]  /*07f0*/  LOP3.LUT R4, R4, 0x1, R7, 0xf8, !PT ;  /* 0x0000000104047812 */ /* 0x000fc800078ef807 */
[----:B------:R-:W-:-:S05]  /*0800*/  LOP3.LUT R4, R4, R5, RZ, 0xc0, !PT ;  /* 0x0000000504047212 */ /* 0x000fca00078ec0ff */
[----:B------:R-:W-:-:S05]  /*0810*/  IMAD.IADD R7, R7, 0x1, R4 ;  /* 0x0000000107077824 */ /* 0x000fca00078e0204 */
[----:B------:R-:W-:Y:S01]  /*0820*/  LOP3.LUT R0, R7, R0, RZ, 0xfc, !PT ;  /* 0x0000000007007212 */ /* 0x000fe200078efcff */
[----:B------:R-:W-:Y:S06]  /*0830*/  BRA `(.L_x_9) ;  /* 0x0000000000347947 */ /* 0x000fec0003800000 */
.L_x_8:
[----:B------:R-:W-:-:S04]  /*0840*/  LOP3.LUT R0, R0, 0x80000000, RZ, 0xc0, !PT ;  /* 0x8000000000007812 */ /* 0x000fc800078ec0ff */
[----:B------:R-:W-:Y:S01]  /*0850*/  LOP3.LUT R0, R0, 0x7f800000, RZ, 0xfc, !PT ;  /* 0x7f80000000007812 */ /* 0x000fe200078efcff */
[----:B------:R-:W-:Y:S06]  /*0860*/  BRA `(.L_x_9) ;  /* 0x0000000000287947 */ /* 0x000fec0003800000 */
.L_x_7:
[----:B------:R-:W-:Y:S01]  /*0870*/  IMAD R0, R7, 0x800000, R0 ;  /* 0x0080000007007824 */ /* 0x000fe200078e0200 */
[----:B------:R-:W-:Y:S06]  /*0880*/  BRA `(.L_x_9) ;  /* 0x0000000000207947 */ /* 0x000fec0003800000 */
.L_x_6:
[----:B------:R-:W-:-:S04]  /*0890*/  LOP3.LUT R0, R5, 0x80000000, R0, 0x48, !PT ;  /* 0x8000000005007812 */ /* 0x000fc800078e4800 */
[----:B------:R-:W-:Y:S01]  /*08a0*/  LOP3.LUT R0, R0, 0x7f800000, RZ, 0xfc, !PT ;  /* 0x7f80000000007812 */ /* 0x000fe200078efcff */
[----:B------:R-:W-:Y:S06]  /*08b0*/  BRA `(.L_x_9) ;  /* 0x0000000000147947 */ /* 0x000fec0003800000 */
.L_x_5:
[----:B------:R-:W-:Y:S01]  /*08c0*/  LOP3.LUT R0, R5, 0x80000000, R0, 0x48, !PT ;  /* 0x8000000005007812 */ /* 0x000fe200078e4800 */
[----:B------:R-:W-:Y:S06]  /*08d0*/  BRA `(.L_x_9) ;  /* 0x00000000000c7947 */ /* 0x000fec0003800000 */
.L_x_4:
[----:B------:R-:W0:Y:S01]  /*08e0*/  MUFU.RSQ R0, -QNAN ;  /* 0xffc0000000007908 */ /* 0x000e220000001400 */
[----:B------:R-:W-:Y:S05]  /*08f0*/  BRA `(.L_x_9) ;  /* 0x0000000000047947 */ /* 0x000fea0003800000 */
.L_x_3:
[----:B------:R-:W-:-:S07]  /*0900*/  FADD.FTZ R0, R0, R3 ;  /* 0x0000000300007221 */ /* 0x000fce0000010000 */
.L_x_9:
[----:B------:R-:W-:Y:S02]  /*0910*/  IMAD.MOV.U32 R4, RZ, RZ, R2 ;  /* 0x000000ffff047224 */ /* 0x000fe400078e0002 */
[----:B------:R-:W-:-:S04]  /*0920*/  IMAD.MOV.U32 R5, RZ, RZ, 0x0 ;  /* 0x00000000ff057424 */ /* 0x000fc800078e00ff */
[----:B0-----:R-:W-:Y:S05]  /*0930*/  RET.REL.NODEC R4 `(_Z13update_paramsPfS_S_S_fi) ;  /* 0xfffffff404b07950 */ /* 0x001fea0003c3ffff */
.L_x_10:
[----:B------:R-:W-:-:S00]  /*0940*/  BRA `(.L_x_10) ;  /* 0xfffffffc00fc7947 */ /* 0x000fc0000383ffff */
[----:B------:R-:W-:-:S00]  /*0950*/  NOP ;  /* 0x0000000000007918 */ /* 0x000fc00000000000 */
        /* <DEDUP_REMOVED lines=10> */
.L_x_12:


//--------------------- .text._Z16compute_gradientPfS_S_S_S_S_i --------------------------
	.section	.text._Z16compute_gradientPfS_S_S_S_S_i,"ax",@progbits
	.align	128
        .global         _Z16compute_gradientPfS_S_S_S_S_i
        .type           _Z16compute_gradientPfS_S_S_S_S_i,@function
        .size           _Z16compute_gradientPfS_S_S_S_S_i,(.L_x_14 - _Z16compute_gradientPfS_S_S_S_S_i)
        .other          _Z16compute_gradientPfS_S_S_S_S_i,@"STO_CUDA_ENTRY STV_DEFAULT"
_Z16compute_gradientPfS_S_S_S_S_i:
.text._Z16compute_gradientPfS_S_S_S_S_i:
[----:B------:R-:W-:Y:S01]  /*0000*/  LDC R1, c[0x0][0x37c] ;  /* 0x0000df00ff017b82 */ /* 0x000fe20000000800 */
[----:B------:R-:W0:Y:S07]  /*0010*/  S2R R0, SR_TID.X ;  /* 0x0000000000007919 */ /* 0x000e2e0000002100 */
[----:B------:R-:W0:Y:S01]  /*0020*/  S2UR UR4, SR_CTAID.X ;  /* 0x00000000000479c3 */ /* 0x000e220000002500 */
[----:B------:R-:W1:Y:S07]  /*0030*/  LDCU UR5, c[0x0][0x3b0] ;  /* 0x00007600ff0577ac */ /* 0x000e6e0008000800 */
[----:B------:R-:W0:Y:S02]  /*0040*/  LDC R11, c[0x0][0x360] ;  /* 0x0000d800ff0b7b82 */ /* 0x000e240000000800 */
[----:B0-----:R-:W-:-:S05]  /*0050*/  IMAD R11, R11, UR4, R0 ;  /* 0x000000040b0b7c24 */ /* 0x001fca000f8e0200 */
[----:B-1----:R-:W-:-:S13]  /*0060*/  ISETP.GE.AND P0, PT, R11, UR5, PT ;  /* 0x000000050b007c0c */ /* 0x002fda000bf06270 */
[----:B------:R-:W-:Y:S05]  /*0070*/  @P0 EXIT ;  /* 0x000000000000094d */ /* 0x000fea0003800000 */
[----:B------:R-:W0:Y:S01]  /*0080*/  LDC.64 R4, c[0x0][0x380] ;  /* 0x0000e000ff047b82 */ /* 0x000e220000000a00 */
[----:B------:R-:W1:Y:S07]  /*0090*/  LDCU.64 UR4, c[0x0][0x358] ;  /* 0x00006b00ff0477ac */ /* 0x000e6e0008000a00 */
[----:B------:R-:W2:Y:S08]  /*00a0*/  LDC.64 R8, c[0x0][0x388] ;  /* 0x0000e200ff087b82 */ /* 0x000eb00000000a00 */
[----:B------:R-:W3:Y:S08]  /*00b0*/  LDC.64 R2, c[0x0][0x3a0] ;  /* 0x0000e800ff027b82 */ /* 0x000ef00000000a00 */
[----:B------:R-:W4:Y:S01]  /*00c0*/  LDC.64 R6, c[0x0][0x3a8] ;  /* 0x0000ea00ff067b82 */ /* 0x000f220000000a00 */
[----:B0-----:R-:W-:-:S06]  /*00d0*/  IMAD.WIDE R4, R11, 0x4, R4 ;  /* 0x000000040b047825 */ /* 0x001fcc00078e0204 */
[----:B-1----:R-:W5:Y:S01]  /*00e0*/  LDG.E R5, desc[UR4][R4.64] ;  /* 0x0000000404057981 */ /* 0x002f62000c1e1900 */
[----:B--2---:R-:W-:-:S06]  /*00f0*/  IMAD.WIDE R8, R11, 0x4, R8 ;  /* 0x000000040b087825 */ /* 0x004fcc00078e0208 */
[----:B------:R-:W2:Y:S04]  /*0100*/  LDG.E R9, desc[UR4][R8.64] ;  /* 0x0000000408097981 */ /* 0x000ea8000c1e1900 */
[----:B---3--:R-:W5:Y:S04]  /*0110*/  LDG.E R2, desc[UR4][R2.64] ;  /* 0x0000000402027981 */ /* 0x008f68000c1e1900 */
[----:B----4-:R-:W5:Y:S01]  /*0120*/  LDG.E R7, desc[UR4][R6.64] ;  /* 0x0000000406077981 */ /* 0x010f62000c1e1900 */
[----:B------:R-:W0:Y:S08]  /*0130*/  LDC.64 R10, c[0x0][0x390] ;  /* 0x0000e400ff0a7b82 */ /* 0x000e300000000a00 */
[----:B------:R-:W1:Y:S01]  /*0140*/  LDC.64 R12, c[0x0][0x398] ;  /* 0x0000e600ff0c7b82 */ /* 0x000e620000000a00 */
[----:B-----5:R-:W-:-:S04]  /*0150*/  FFMA R0, R2, R5, R7 ;  /* 0x0000000502007223 */ /* 0x020fc80000000007 */
[----:B--2---:R-:W-:-:S04]  /*0160*/  FADD R0, R0, -R9 ;  /* 0x8000000900007221 */ /* 0x004fc80000000000 */
[----:B------:R-:W-:-:S05]  /*0170*/  FMUL R15, R5, R0 ;  /* 0x00000000050f7220 */ /* 0x000fca0000400000 */
[----:B0-----:R-:W-:Y:S04]  /*0180*/  REDG.E.ADD.F32.FTZ.RN.STRONG.GPU desc[UR4][R10.64], R15 ;  /* 0x0000000f0a0079a6 */ /* 0x001fe8000c12f304 */
[----:B-1----:R-:W-:Y:S01]  /*0190*/  REDG.E.ADD.F32.FTZ.RN.STRONG.GPU desc[UR4][R12.64], R0 ;  /* 0x000000000c0079a6 */ /* 0x002fe2000c12f304 */
[----:B------:R-:W-:Y:S05]  /*01a0*/  EXIT ;  /* 0x000000000000794d */ /* 0x000fea0003800000 */
.L_x_11:
        /* <DEDUP_REMOVED lines=13> */
.L_x_14:


//--------------------- .nv.shared.reserved.0     --------------------------
	.section	.nv.shared.reserved.0,"aw",@nobits
	.weak		__nv_reservedSMEM_offset_0_alias
	.size		__nv_reservedSMEM_offset_0_alias, 0, 64
	.other		__nv_reservedSMEM_offset_0_alias,@"STO_CUDA_RESERVED_SHARED STV_DEFAULT"
__nv_reservedSMEM_offset_0_alias:
	.zero		0
	.zero		64


//--------------------- .nv.constant0._Z13update_paramsPfS_S_S_fi --------------------------
	.section	.nv.constant0._Z13update_paramsPfS_S_S_fi,"a",@progbits
	.sectionflags	@""
	.align	4
.nv.constant0._Z13update_paramsPfS_S_S_fi:
	.zero		936


//--------------------- .nv.constant0._Z16compute_gradientPfS_S_S_S_S_i --------------------------
	.section	.nv.constant0._Z16compute_gradientPfS_S_S_S_S_i,"a",@progbits
	.sectionflags	@""
	.align	4
.nv.constant0._Z16compute_gradientPfS_S_S_S_S_i:
	.zero		948


//--------------------- SYMBOLS --------------------------

	.type		.nv.reservedSmem.offset0,@object
	.size		.nv.reservedSmem.offset0,0x4
